//
// Generated by NVIDIA NVVM Compiler
//
// Compiler Build ID: CL-36424714
// Cuda compilation tools, release 13.0, V13.0.88
// Based on NVVM 20.0.0
//

.version 9.0
.target sm_100
.address_size 64

	// .globl	_Z12cutrid_RC_1bPdS_S_S_S_
// _ZZ12cutrid_RC_1bPdS_S_S_S_E4asub has been demoted
// _ZZ12cutrid_RC_1bPdS_S_S_S_E4bsub has been demoted
// _ZZ12cutrid_RC_1bPdS_S_S_S_E4csub has been demoted
// _ZZ12cutrid_RC_1bPdS_S_S_S_E4dsub has been demoted
.global .align 1 .b8 _ZN34_INTERNAL_bd711acb_4_k_cu_17213b474cuda3std3__45__cpo5beginE[1];
.global .align 1 .b8 _ZN34_INTERNAL_bd711acb_4_k_cu_17213b474cuda3std3__45__cpo3endE[1];
.global .align 1 .b8 _ZN34_INTERNAL_bd711acb_4_k_cu_17213b474cuda3std3__45__cpo6cbeginE[1];
.global .align 1 .b8 _ZN34_INTERNAL_bd711acb_4_k_cu_17213b474cuda3std3__45__cpo4cendE[1];
.global .align 1 .b8 _ZN34_INTERNAL_bd711acb_4_k_cu_17213b474cuda3std3__45__cpo6rbeginE[1];
.global .align 1 .b8 _ZN34_INTERNAL_bd711acb_4_k_cu_17213b474cuda3std3__45__cpo4rendE[1];
.global .align 1 .b8 _ZN34_INTERNAL_bd711acb_4_k_cu_17213b474cuda3std3__45__cpo7crbeginE[1];
.global .align 1 .b8 _ZN34_INTERNAL_bd711acb_4_k_cu_17213b474cuda3std3__45__cpo5crendE[1];
.global .align 1 .b8 _ZN34_INTERNAL_bd711acb_4_k_cu_17213b474cuda3std3__436_GLOBAL__N__bd711acb_4_k_cu_17213b476ignoreE[1];
.global .align 1 .b8 _ZN34_INTERNAL_bd711acb_4_k_cu_17213b474cuda3std3__419piecewise_constructE[1];
.global .align 1 .b8 _ZN34_INTERNAL_bd711acb_4_k_cu_17213b474cuda3std3__48in_placeE[1];
.global .align 1 .b8 _ZN34_INTERNAL_bd711acb_4_k_cu_17213b474cuda3std3__420unreachable_sentinelE[1];
.global .align 1 .b8 _ZN34_INTERNAL_bd711acb_4_k_cu_17213b474cuda3std6ranges3__45__cpo4swapE[1];
.global .align 1 .b8 _ZN34_INTERNAL_bd711acb_4_k_cu_17213b474cuda3std6ranges3__45__cpo9iter_moveE[1];
.global .align 1 .b8 _ZN34_INTERNAL_bd711acb_4_k_cu_17213b474cuda3std6ranges3__45__cpo5beginE[1];
.global .align 1 .b8 _ZN34_INTERNAL_bd711acb_4_k_cu_17213b474cuda3std6ranges3__45__cpo3endE[1];
.global .align 1 .b8 _ZN34_INTERNAL_bd711acb_4_k_cu_17213b474cuda3std6ranges3__45__cpo6cbeginE[1];
.global .align 1 .b8 _ZN34_INTERNAL_bd711acb_4_k_cu_17213b474cuda3std6ranges3__45__cpo4cendE[1];
.global .align 1 .b8 _ZN34_INTERNAL_bd711acb_4_k_cu_17213b474cuda3std6ranges3__45__cpo7advanceE[1];
.global .align 1 .b8 _ZN34_INTERNAL_bd711acb_4_k_cu_17213b474cuda3std6ranges3__45__cpo9iter_swapE[1];
.global .align 1 .b8 _ZN34_INTERNAL_bd711acb_4_k_cu_17213b474cuda3std6ranges3__45__cpo4nextE[1];
.global .align 1 .b8 _ZN34_INTERNAL_bd711acb_4_k_cu_17213b474cuda3std6ranges3__45__cpo4prevE[1];
.global .align 1 .b8 _ZN34_INTERNAL_bd711acb_4_k_cu_17213b474cuda3std6ranges3__45__cpo4dataE[1];
.global .align 1 .b8 _ZN34_INTERNAL_bd711acb_4_k_cu_17213b474cuda3std6ranges3__45__cpo5cdataE[1];
.global .align 1 .b8 _ZN34_INTERNAL_bd711acb_4_k_cu_17213b474cuda3std6ranges3__45__cpo4sizeE[1];
.global .align 1 .b8 _ZN34_INTERNAL_bd711acb_4_k_cu_17213b474cuda3std6ranges3__45__cpo5ssizeE[1];
.global .align 1 .b8 _ZN34_INTERNAL_bd711acb_4_k_cu_17213b474cuda3std6ranges3__45__cpo8distanceE[1];
.global .align 1 .b8 _ZN34_INTERNAL_bd711acb_4_k_cu_17213b476thrust24THRUST_300001_SM_1000_NS6system6detail10sequential3seqE[1];

.visible .entry _Z12cutrid_RC_1bPdS_S_S_S_(
	.param .u64 .ptr .align 1 _Z12cutrid_RC_1bPdS_S_S_S__param_0,
	.param .u64 .ptr .align 1 _Z12cutrid_RC_1bPdS_S_S_S__param_1,
	.param .u64 .ptr .align 1 _Z12cutrid_RC_1bPdS_S_S_S__param_2,
	.param .u64 .ptr .align 1 _Z12cutrid_RC_1bPdS_S_S_S__param_3,
	.param .u64 .ptr .align 1 _Z12cutrid_RC_1bPdS_S_S_S__param_4
)
{
	.reg .pred 	%p<2>;
	.reg .b32 	%r<39>;
	.reg .b64 	%rd<17>;
	.reg .b64 	%fd<60>;
	// demoted variable
	.shared .align 8 .b8 _ZZ12cutrid_RC_1bPdS_S_S_S_E4asub[32];
	// demoted variable
	.shared .align 8 .b8 _ZZ12cutrid_RC_1bPdS_S_S_S_E4bsub[32];
	// demoted variable
	.shared .align 8 .b8 _ZZ12cutrid_RC_1bPdS_S_S_S_E4csub[32];
	// demoted variable
	.shared .align 8 .b8 _ZZ12cutrid_RC_1bPdS_S_S_S_E4dsub[32];
	ld.param.u64 	%rd1, [_Z12cutrid_RC_1bPdS_S_S_S__param_0];
	ld.param.u64 	%rd2, [_Z12cutrid_RC_1bPdS_S_S_S__param_1];
	ld.param.u64 	%rd3, [_Z12cutrid_RC_1bPdS_S_S_S__param_2];
	ld.param.u64 	%rd4, [_Z12cutrid_RC_1bPdS_S_S_S__param_3];
	ld.param.u64 	%rd5, [_Z12cutrid_RC_1bPdS_S_S_S__param_4];
	cvta.to.global.u64 	%rd6, %rd4;
	cvta.to.global.u64 	%rd7, %rd3;
	cvta.to.global.u64 	%rd8, %rd2;
	cvta.to.global.u64 	%rd9, %rd1;
	mov.u32 	%r1, %ctaid.x;
	mov.u32 	%r2, %ntid.x;
	mov.u32 	%r3, %tid.x;
	mad.lo.s32 	%r4, %r1, %r2, %r3;
	mul.wide.s32 	%rd10, %r4, 8;
	add.s64 	%rd11, %rd9, %rd10;
	ld.global.f64 	%fd1, [%rd11];
	shl.b32 	%r5, %r3, 3;
	mov.u32 	%r6, _ZZ12cutrid_RC_1bPdS_S_S_S_E4asub;
	add.s32 	%r7, %r6, %r5;
	st.shared.f64 	[%r7], %fd1;
	add.s64 	%rd12, %rd8, %rd10;
	ld.global.f64 	%fd2, [%rd12];
	mov.u32 	%r8, _ZZ12cutrid_RC_1bPdS_S_S_S_E4bsub;
	add.s32 	%r9, %r8, %r5;
	st.shared.f64 	[%r9], %fd2;
	add.s64 	%rd13, %rd7, %rd10;
	ld.global.f64 	%fd3, [%rd13];
	mov.u32 	%r10, _ZZ12cutrid_RC_1bPdS_S_S_S_E4csub;
	add.s32 	%r11, %r10, %r5;
	st.shared.f64 	[%r11], %fd3;
	add.s64 	%rd14, %rd6, %rd10;
	ld.global.f64 	%fd4, [%rd14];
	mov.u32 	%r12, _ZZ12cutrid_RC_1bPdS_S_S_S_E4dsub;
	add.s32 	%r13, %r12, %r5;
	st.shared.f64 	[%r13], %fd4;
	bar.sync 	0;
	max.u32 	%r14, %r3, 1;
	shl.b32 	%r15, %r14, 3;
	min.u32 	%r16, %r3, 2;
	ld.shared.f64 	%fd5, [%r7];
	add.s32 	%r17, %r15, -8;
	add.s32 	%r18, %r8, %r17;
	ld.shared.f64 	%fd6, [%r18];
	div.rn.f64 	%fd7, %fd5, %fd6;
	ld.shared.f64 	%fd8, [%r11];
	shl.b32 	%r19, %r16, 3;
	add.s32 	%r20, %r8, %r19;
	ld.shared.f64 	%fd9, [%r20+8];
	div.rn.f64 	%fd10, %fd8, %fd9;
	add.s32 	%r21, %r12, %r19;
	ld.shared.f64 	%fd11, [%r21+8];
	add.s32 	%r22, %r12, %r17;
	ld.shared.f64 	%fd12, [%r22];
	bar.sync 	0;
	ld.shared.f64 	%fd13, [%r13];
	mul.f64 	%fd14, %fd7, %fd12;
	sub.f64 	%fd15, %fd13, %fd14;
	mul.f64 	%fd16, %fd11, %fd10;
	sub.f64 	%fd17, %fd15, %fd16;
	st.shared.f64 	[%r13], %fd17;
	ld.shared.f64 	%fd18, [%r9];
	add.s32 	%r23, %r10, %r17;
	ld.shared.f64 	%fd19, [%r23];
	mul.f64 	%fd20, %fd7, %fd19;
	sub.f64 	%fd21, %fd18, %fd20;
	add.s32 	%r24, %r6, %r19;
	ld.shared.f64 	%fd22, [%r24+8];
	mul.f64 	%fd23, %fd10, %fd22;
	sub.f64 	%fd24, %fd21, %fd23;
	st.shared.f64 	[%r9], %fd24;
	add.s32 	%r25, %r10, %r19;
	ld.shared.f64 	%fd25, [%r25+8];
	neg.f64 	%fd26, %fd25;
	add.s32 	%r26, %r6, %r17;
	ld.shared.f64 	%fd27, [%r26];
	neg.f64 	%fd28, %fd27;
	bar.sync 	0;
	mul.f64 	%fd29, %fd7, %fd26;
	st.shared.f64 	[%r7], %fd29;
	mul.f64 	%fd30, %fd10, %fd28;
	st.shared.f64 	[%r11], %fd30;
	bar.sync 	0;
	max.u32 	%r27, %r3, 2;
	shl.b32 	%r28, %r27, 3;
	setp.eq.s32 	%p1, %r3, 0;
	selp.b32 	%r29, 16, 24, %p1;
	ld.shared.f64 	%fd31, [%r7];
	add.s32 	%r30, %r28, -16;
	add.s32 	%r31, %r8, %r30;
	ld.shared.f64 	%fd32, [%r31];
	div.rn.f64 	%fd33, %fd31, %fd32;
	ld.shared.f64 	%fd34, [%r11];
	add.s32 	%r32, %r8, %r29;
	ld.shared.f64 	%fd35, [%r32];
	div.rn.f64 	%fd36, %fd34, %fd35;
	add.s32 	%r33, %r12, %r29;
	ld.shared.f64 	%fd37, [%r33];
	add.s32 	%r34, %r12, %r30;
	ld.shared.f64 	%fd38, [%r34];
	bar.sync 	0;
	ld.shared.f64 	%fd39, [%r13];
	mul.f64 	%fd40, %fd33, %fd38;
	sub.f64 	%fd41, %fd39, %fd40;
	mul.f64 	%fd42, %fd37, %fd36;
	sub.f64 	%fd43, %fd41, %fd42;
	st.shared.f64 	[%r13], %fd43;
	ld.shared.f64 	%fd44, [%r9];
	add.s32 	%r35, %r10, %r30;
	ld.shared.f64 	%fd45, [%r35];
	mul.f64 	%fd46, %fd33, %fd45;
	sub.f64 	%fd47, %fd44, %fd46;
	add.s32 	%r36, %r6, %r29;
	ld.shared.f64 	%fd48, [%r36];
	mul.f64 	%fd49, %fd36, %fd48;
	sub.f64 	%fd50, %fd47, %fd49;
	st.shared.f64 	[%r9], %fd50;
	add.s32 	%r37, %r10, %r29;
	ld.shared.f64 	%fd51, [%r37];
	neg.f64 	%fd52, %fd51;
	add.s32 	%r38, %r6, %r30;
	ld.shared.f64 	%fd53, [%r38];
	neg.f64 	%fd54, %fd53;
	bar.sync 	0;
	mul.f64 	%fd55, %fd33, %fd52;
	st.shared.f64 	[%r7], %fd55;
	mul.f64 	%fd56, %fd36, %fd54;
	st.shared.f64 	[%r11], %fd56;
	bar.sync 	0;
	cvta.to.global.u64 	%rd15, %rd5;
	ld.shared.f64 	%fd57, [%r13];
	ld.shared.f64 	%fd58, [%r9];
	div.rn.f64 	%fd59, %fd57, %fd58;
	add.s64 	%rd16, %rd15, %rd10;
	st.global.f64 	[%rd16], %fd59;
	ret;

}


// ===== COMPILED SASS (sm_100) =====

	.target	sm_100

	.elftype	@"ET_EXEC"


//--------------------- .note.nv.tkinfo           --------------------------
	.section	.note.nv.tkinfo,"",@"SHT_NOTE"
	.sectionflags	@"SHF_NOTE_NV_TKINFO"
	.tkinfo
        /*0018*/ 	.word	0x00000002
        /*0030*/ 	.string	""
        /*0030*/ 	.string	"ptxas"
        /*0030*/ 	.string	"Cuda compilation tools, release 13.0, V13.0.88"
        /*0030*/ 	.string	"Build cuda_13.0.r13.0/compiler.36424714_0"
        /*0030*/ 	.string	"-arch sm_100 -m 64 "



//--------------------- .note.nv.cuinfo           --------------------------
	.section	.note.nv.cuinfo,"",@"SHT_NOTE"
	.sectionflags	@"SHF_NOTE_NV_CUINFO"
        /*0018*/ 	.short	0x0002
        /*001a*/ 	.short	0x0064
        /*001c*/ 	.short	0x0082
	.zero		2


//--------------------- .nv.info                  --------------------------
	.section	.nv.info,"",@"SHT_CUDA_INFO"
	.align	4


	//----- nvinfo : EIATTR_REGCOUNT
	.align		4
        /*0000*/ 	.byte	0x04, 0x2f
        /*0002*/ 	.short	(.L_29 - .L_28)
	.align		4
.L_28:
        /*0004*/ 	.word	index@(_Z12cutrid_RC_1bPdS_S_S_S_)
        /*0008*/ 	.word	0x00000020


	//----- nvinfo : EIATTR_FRAME_SIZE
	.align		4
.L_29:
        /*000c*/ 	.byte	0x04, 0x11
        /*000e*/ 	.short	(.L_31 - .L_30)
	.align		4
.L_30:
        /*0010*/ 	.word	index@($__internal_0_$__cuda_sm20_div_rn_f64_full)
        /*0014*/ 	.word	0x00000000


	//----- nvinfo : EIATTR_FRAME_SIZE
	.align		4
.L_31:
        /*0018*/ 	.byte	0x04, 0x11
        /*001a*/ 	.short	(.L_33 - .L_32)
	.align		4
.L_32:
        /*001c*/ 	.word	index@(_Z12cutrid_RC_1bPdS_S_S_S_)
        /*0020*/ 	.word	0x00000000


	//----- nvinfo : EIATTR_MIN_STACK_SIZE
	.align		4
.L_33:
        /*0024*/ 	.byte	0x04, 0x12
        /*0026*/ 	.short	(.L_35 - .L_34)
	.align		4
.L_34:
        /*0028*/ 	.word	index@(_Z12cutrid_RC_1bPdS_S_S_S_)
        /*002c*/ 	.word	0x00000000
.L_35:


//--------------------- .nv.compat                --------------------------
	.section	.nv.compat,"",@"SHT_CUDA_COMPAT_INFO"
	.align	4
        /*0000*/ 	.byte	0x02, 0x09, 0x00, 0x00, 0x02, 0x02, 0x01, 0x00, 0x02, 0x05, 0x05, 0x00, 0x03, 0x07, 0x01, 0x01
        /*0010*/ 	.byte	0x02, 0x03, 0x00, 0x00, 0x02, 0x06, 0x01, 0x00, 0x04, 0x0b, 0x08, 0x00, 0x01, 0x00, 0x00, 0x00
        /*0020*/ 	.byte	0x00, 0x00, 0x00, 0x00


//--------------------- .nv.info._Z12cutrid_RC_1bPdS_S_S_S_ --------------------------
	.section	.nv.info._Z12cutrid_RC_1bPdS_S_S_S_,"",@"SHT_CUDA_INFO"
	.sectionflags	@""
	.align	4


	//----- nvinfo : EIATTR_CUDA_API_VERSION
	.align		4
        /*0000*/ 	.byte	0x04, 0x37
        /*0002*/ 	.short	(.L_37 - .L_36)
.L_36:
        /*0004*/ 	.word	0x00000082


	//----- nvinfo : EIATTR_KPARAM_INFO
	.align		4
.L_37:
        /*0008*/ 	.byte	0x04, 0x17
        /*000a*/ 	.short	(.L_39 - .L_38)
.L_38:
        /*000c*/ 	.word	0x00000000
        /*0010*/ 	.short	0x0004
        /*0012*/ 	.short	0x0020
        /*0014*/ 	.byte	0x00, 0xf5, 0x21, 0x00


	//----- nvinfo : EIATTR_KPARAM_INFO
	.align		4
.L_39:
        /*0018*/ 	.byte	0x04, 0x17
        /*001a*/ 	.short	(.L_41 - .L_40)
.L_40:
        /*001c*/ 	.word	0x00000000
        /*0020*/ 	.short	0x0003
        /*0022*/ 	.short	0x0018
        /*0024*/ 	.byte	0x00, 0xf5, 0x21, 0x00


	//----- nvinfo : EIATTR_KPARAM_INFO
	.align		4
.L_41:
        /*0028*/ 	.byte	0x04, 0x17
        /*002a*/ 	.short	(.L_43 - .L_42)
.L_42:
        /*002c*/ 	.word	0x00000000
        /*0030*/ 	.short	0x0002
        /*0032*/ 	.short	0x0010
        /*0034*/ 	.byte	0x00, 0xf5, 0x21, 0x00


	//----- nvinfo : EIATTR_KPARAM_INFO
	.align		4
.L_43:
        /*0038*/ 	.byte	0x04, 0x17
        /*003a*/ 	.short	(.L_45 - .L_44)
.L_44:
        /*003c*/ 	.word	0x00000000
        /*0040*/ 	.short	0x0001
        /*0042*/ 	.short	0x0008
        /*0044*/ 	.byte	0x00, 0xf5, 0x21, 0x00


	//----- nvinfo : EIATTR_KPARAM_INFO
	.align		4
.L_45:
        /*0048*/ 	.byte	0x04, 0x17
        /*004a*/ 	.short	(.L_47 - .L_46)
.L_46:
        /*004c*/ 	.word	0x00000000
        /*0050*/ 	.short	0x0000
        /*0052*/ 	.short	0x0000
        /*0054*/ 	.byte	0x00, 0xf5, 0x21, 0x00


	//----- nvinfo : EIATTR_SPARSE_MMA_MASK
	.align		4
.L_47:
        /*0058*/ 	.byte	0x03, 0x50
        /*005a*/ 	.short	0x0000


	//----- nvinfo : EIATTR_MAXREG_COUNT
	.align		4
        /*005c*/ 	.byte	0x03, 0x1b
        /*005e*/ 	.short	0x00ff


	//----- nvinfo : EIATTR_NUM_BARRIERS
	.align		4
        /*0060*/ 	.byte	0x02, 0x4c
        /*0062*/ 	.byte	0x01
	.zero		1


	//----- nvinfo : EIATTR_MERCURY_ISA_VERSION
	.align		4
        /*0064*/ 	.byte	0x03, 0x5f
        /*0066*/ 	.short	0x0101


	//----- nvinfo : EIATTR_VRC_CTA_INIT_COUNT
	.align		4
        /*0068*/ 	.byte	0x02, 0x4a
	.zero		1
	.zero		1


	//----- nvinfo : EIATTR_EXIT_INSTR_OFFSETS
	.align		4
        /*006c*/ 	.byte	0x04, 0x1c
        /*006e*/ 	.short	(.L_49 - .L_48)


	//   ....[0]....
.L_48:
        /*0070*/ 	.word	0x00000d00


	//----- nvinfo : EIATTR_CRS_STACK_SIZE
	.align		4
.L_49:
        /*0074*/ 	.byte	0x04, 0x1e
        /*0076*/ 	.short	(.L_51 - .L_50)
.L_50:
        /*0078*/ 	.word	0x00000000


	//----- nvinfo : EIATTR_CBANK_PARAM_SIZE
	.align		4
.L_51:
        /*007c*/ 	.byte	0x03, 0x19
        /*007e*/ 	.short	0x0028


	//----- nvinfo : EIATTR_PARAM_CBANK
	.align		4
        /*0080*/ 	.byte	0x04, 0x0a
        /*0082*/ 	.short	(.L_53 - .L_52)
	.align		4
.L_52:
        /*0084*/ 	.word	index@(.nv.constant0._Z12cutrid_RC_1bPdS_S_S_S_)
        /*0088*/ 	.short	0x0380
        /*008a*/ 	.short	0x0028


	//----- nvinfo : EIATTR_SW_WAR
	.align		4
.L_53:
        /*008c*/ 	.byte	0x04, 0x36
        /*008e*/ 	.short	(.L_55 - .L_54)
.L_54:
        /*0090*/ 	.word	0x00000008
.L_55:


//--------------------- .nv.callgraph             --------------------------
	.section	.nv.callgraph,"",@"SHT_CUDA_CALLGRAPH"
	.align	4
	.sectionentsize	8
	.align		4
        /*0000*/ 	.word	0x00000000
	.align		4
        /*0004*/ 	.word	0xffffffff
	.align		4
        /*0008*/ 	.word	0x00000000
	.align		4
        /*000c*/ 	.word	0xfffffffe
	.align		4
        /*0010*/ 	.word	0x00000000
	.align		4
        /*0014*/ 	.word	0xfffffffd
	.align		4
        /*0018*/ 	.word	0x00000000
	.align		4
        /*001c*/ 	.word	0xfffffffc


//--------------------- .nv.constant4             --------------------------
	.section	.nv.constant4,"a",@progbits
	.align	8
	.align		8
.nv.constant4:
        /*0000*/ 	.dword	_ZN34_INTERNAL_bd711acb_4_k_cu_17213b474cuda3std3__45__cpo5beginE
	.align		8
        /*0008*/ 	.dword	_ZN34_INTERNAL_bd711acb_4_k_cu_17213b474cuda3std3__45__cpo3endE
	.align		8
        /*0010*/ 	.dword	_ZN34_INTERNAL_bd711acb_4_k_cu_17213b474cuda3std3__45__cpo6cbeginE
	.align		8
        /*0018*/ 	.dword	_ZN34_INTERNAL_bd711acb_4_k_cu_17213b474cuda3std3__45__cpo4cendE
	.align		8
        /*0020*/ 	.dword	_ZN34_INTERNAL_bd711acb_4_k_cu_17213b474cuda3std3__45__cpo6rbeginE
	.align		8
        /*0028*/ 	.dword	_ZN34_INTERNAL_bd711acb_4_k_cu_17213b474cuda3std3__45__cpo4rendE
	.align		8
        /*0030*/ 	.dword	_ZN34_INTERNAL_bd711acb_4_k_cu_17213b474cuda3std3__45__cpo7crbeginE
	.align		8
        /*0038*/ 	.dword	_ZN34_INTERNAL_bd711acb_4_k_cu_17213b474cuda3std3__45__cpo5crendE
	.align		8
        /*0040*/ 	.dword	_ZN34_INTERNAL_bd711acb_4_k_cu_17213b474cuda3std3__436_GLOBAL__N__bd711acb_4_k_cu_17213b476ignoreE
	.align		8
        /*0048*/ 	.dword	_ZN34_INTERNAL_bd711acb_4_k_cu_17213b474cuda3std3__419piecewise_constructE
	.align		8
        /*0050*/ 	.dword	_ZN34_INTERNAL_bd711acb_4_k_cu_17213b474cuda3std3__48in_placeE
	.align		8
        /*0058*/ 	.dword	_ZN34_INTERNAL_bd711acb_4_k_cu_17213b474cuda3std3__420unreachable_sentinelE
	.align		8
        /*0060*/ 	.dword	_ZN34_INTERNAL_bd711acb_4_k_cu_17213b474cuda3std6ranges3__45__cpo4swapE
	.align		8
        /*0068*/ 	.dword	_ZN34_INTERNAL_bd711acb_4_k_cu_17213b474cuda3std6ranges3__45__cpo9iter_moveE
	.align		8
        /*0070*/ 	.dword	_ZN34_INTERNAL_bd711acb_4_k_cu_17213b474cuda3std6ranges3__45__cpo5beginE
	.align		8
        /*0078*/ 	.dword	_ZN34_INTERNAL_bd711acb_4_k_cu_17213b474cuda3std6ranges3__45__cpo3endE
	.align		8
        /*0080*/ 	.dword	_ZN34_INTERNAL_bd711acb_4_k_cu_17213b474cuda3std6ranges3__45__cpo6cbeginE
	.align		8
        /*0088*/ 	.dword	_ZN34_INTERNAL_bd711acb_4_k_cu_17213b474cuda3std6ranges3__45__cpo4cendE
	.align		8
        /*0090*/ 	.dword	_ZN34_INTERNAL_bd711acb_4_k_cu_17213b474cuda3std6ranges3__45__cpo7advanceE
	.align		8
        /*0098*/ 	.dword	_ZN34_INTERNAL_bd711acb_4_k_cu_17213b474cuda3std6ranges3__45__cpo9iter_swapE
	.align		8
        /*00a0*/ 	.dword	_ZN34_INTERNAL_bd711acb_4_k_cu_17213b474cuda3std6ranges3__45__cpo4nextE
	.align		8
        /*00a8*/ 	.dword	_ZN34_INTERNAL_bd711acb_4_k_cu_17213b474cuda3std6ranges3__45__cpo4prevE
	.align		8
        /*00b0*/ 	.dword	_ZN34_INTERNAL_bd711acb_4_k_cu_17213b474cuda3std6ranges3__45__cpo4dataE
	.align		8
        /*00b8*/ 	.dword	_ZN34_INTERNAL_bd711acb_4_k_cu_17213b474cuda3std6ranges3__45__cpo5cdataE
	.align		8
        /*00c0*/ 	.dword	_ZN34_INTERNAL_bd711acb_4_k_cu_17213b474cuda3std6ranges3__45__cpo4sizeE
	.align		8
        /*00c8*/ 	.dword	_ZN34_INTERNAL_bd711acb_4_k_cu_17213b474cuda3std6ranges3__45__cpo5ssizeE
	.align		8
        /*00d0*/ 	.dword	_ZN34_INTERNAL_bd711acb_4_k_cu_17213b474cuda3std6ranges3__45__cpo8distanceE
	.align		8
        /*00d8*/ 	.dword	_ZN34_INTERNAL_bd711acb_4_k_cu_17213b476thrust24THRUST_300001_SM_1000_NS6system6detail10sequential3seqE


//--------------------- .text._Z12cutrid_RC_1bPdS_S_S_S_ --------------------------
	.section	.text._Z12cutrid_RC_1bPdS_S_S_S_,"ax",@progbits
	.align	128
        .global         _Z12cutrid_RC_1bPdS_S_S_S_
        .type           _Z12cutrid_RC_1bPdS_S_S_S_,@function
        .size           _Z12cutrid_RC_1bPdS_S_S_S_,(.L_x_16 - _Z12cutrid_RC_1bPdS_S_S_S_)
        .other          _Z12cutrid_RC_1bPdS_S_S_S_,@"STO_CUDA_ENTRY STV_DEFAULT"
_Z12cutrid_RC_1bPdS_S_S_S_:
.text._Z12cutrid_RC_1bPdS_S_S_S_:
[----:B------:R-:W-:Y:S01]  /*0000*/  LDC R1, c[0x0][0x37c] ;  /* 0x0000df00ff017b82 */ /* 0x000fe20000000800 */
[----:B------:R-:W0:Y:S07]  /*0010*/  S2R R27, SR_TID.X ;  /* 0x00000000001b7919 */ /* 0x000e2e0000002100 */
[----:B------:R-:W0:Y:S01]  /*0020*/  S2UR UR4, SR_CTAID.X ;  /* 0x00000000000479c3 */ /* 0x000e220000002500 */
[----:B------:R-:W1:Y:S07]  /*0030*/  LDCU.64 UR10, c[0x0][0x358] ;  /* 0x00006b00ff0a77ac */ /* 0x000e6e0008000a00 */
[----:B------:R-:W0:Y:S08]  /*0040*/  LDC R8, c[0x0][0x360] ;  /* 0x0000d800ff087b82 */ /* 0x000e300000000800 */
[----:B------:R-:W2:Y:S08]  /*0050*/  LDC.64 R2, c[0x0][0x380] ;  /* 0x0000e000ff027b82 */ /* 0x000eb00000000a00 */
[----:B------:R-:W3:Y:S08]  /*0060*/  LDC.64 R4, c[0x0][0x388] ;  /* 0x0000e200ff047b82 */ /* 0x000ef00000000a00 */
[----:B------:R-:W4:Y:S01]  /*0070*/  LDC.64 R6, c[0x0][0x390] ;  /* 0x0000e400ff067b82 */ /* 0x000f220000000a00 */
[----:B0-----:R-:W-:-:S07]  /*0080*/  IMAD R8, R8, UR4, R27 ;  /* 0x0000000408087c24 */ /* 0x001fce000f8e021b */
[----:B------:R-:W0:Y:S01]  /*0090*/  LDC.64 R10, c[0x0][0x398] ;  /* 0x0000e600ff0a7b82 */ /* 0x000e220000000a00 */
[----:B--2---:R-:W-:-:S05]  /*00a0*/  IMAD.WIDE R2, R8, 0x8, R2 ;  /* 0x0000000808027825 */ /* 0x004fca00078e0202 */
[----:B-1----:R-:W2:Y:S01]  /*00b0*/  LDG.E.64 R14, desc[UR10][R2.64] ;  /* 0x0000000a020e7981 */ /* 0x002ea2000c1e1b00 */
[----:B---3--:R-:W-:-:S05]  /*00c0*/  IMAD.WIDE R4, R8, 0x8, R4 ;  /* 0x0000000808047825 */ /* 0x008fca00078e0204 */
[----:B------:R-:W3:Y:S01]  /*00d0*/  LDG.E.64 R16, desc[UR10][R4.64] ;  /* 0x0000000a04107981 */ /* 0x000ee2000c1e1b00 */
[----:B----4-:R-:W-:-:S05]  /*00e0*/  IMAD.WIDE R6, R8, 0x8, R6 ;  /* 0x0000000808067825 */ /* 0x010fca00078e0206 */
[----:B------:R1:W4:Y:S01]  /*00f0*/  LDG.E.64 R18, desc[UR10][R6.64] ;  /* 0x0000000a06127981 */ /* 0x000322000c1e1b00 */
[----:B0-----:R-:W-:-:S05]  /*0100*/  IMAD.WIDE R10, R8, 0x8, R10 ;  /* 0x00000008080a7825 */ /* 0x001fca00078e020a */
[----:B------:R-:W5:Y:S01]  /*0110*/  LDG.E.64 R20, desc[UR10][R10.64] ;  /* 0x0000000a0a147981 */ /* 0x000f62000c1e1b00 */
[----:B------:R-:W0:Y:S01]  /*0120*/  S2UR UR7, SR_CgaCtaId ;  /* 0x00000000000779c3 */ /* 0x000e220000008800 */
[----:B------:R-:W-:Y:S02]  /*0130*/  UMOV UR4, 0x400 ;  /* 0x0000040000047882 */ /* 0x000fe40000000000 */
[----:B------:R-:W-:Y:S02]  /*0140*/  UIADD3 UR5, UPT, UPT, UR4, 0x20, URZ ;  /* 0x0000002004057890 */ /* 0x000fe4000fffe0ff */
[----:B------:R-:W-:Y:S02]  /*0150*/  UIADD3 UR6, UPT, UPT, UR4, 0x40, URZ ;  /* 0x0000004004067890 */ /* 0x000fe4000fffe0ff */
[----:B0-----:R-:W-:Y:S02]  /*0160*/  ULEA UR8, UR7, UR4, 0x18 ;  /* 0x0000000407087291 */ /* 0x001fe4000f8ec0ff */
[----:B------:R-:W-:-:S02]  /*0170*/  UIADD3 UR4, UPT, UPT, UR4, 0x60, URZ ;  /* 0x0000006004047890 */ /* 0x000fc4000fffe0ff */
[----:B------:R-:W-:Y:S02]  /*0180*/  ULEA UR5, UR7, UR5, 0x18 ;  /* 0x0000000507057291 */ /* 0x000fe4000f8ec0ff */
[----:B------:R-:W-:Y:S02]  /*0190*/  ULEA UR6, UR7, UR6, 0x18 ;  /* 0x0000000607067291 */ /* 0x000fe4000f8ec0ff */
[----:B------:R-:W-:Y:S01]  /*01a0*/  ULEA UR4, UR7, UR4, 0x18 ;  /* 0x0000000407047291 */ /* 0x000fe2000f8ec0ff */
[C---:B-1----:R-:W-:Y:S02]  /*01b0*/  LEA R7, R27.reuse, UR8, 0x3 ;  /* 0x000000081b077c11 */ /* 0x042fe4000f8e18ff */
[C---:B------:R-:W-:Y:S02]  /*01c0*/  LEA R6, R27.reuse, UR5, 0x3 ;  /* 0x000000051b067c11 */ /* 0x040fe4000f8e18ff */
[C---:B------:R-:W-:Y:S02]  /*01d0*/  LEA R5, R27.reuse, UR6, 0x3 ;  /* 0x000000061b057c11 */ /* 0x040fe4000f8e18ff */
[----:B------:R-:W-:-:S02]  /*01e0*/  LEA R4, R27, UR4, 0x3 ;  /* 0x000000041b047c11 */ /* 0x000fc4000f8e18ff */
[----:B------:R-:W-:-:S04]  /*01f0*/  VIMNMX.U32 R2, PT, PT, R27, 0x1, !PT ;  /* 0x000000011b027848 */ /* 0x000fc80007fe0000 */
[----:B------:R-:W-:Y:S01]  /*0200*/  LEA R2, R2, 0xfffffff8, 0x3 ;  /* 0xfffffff802027811 */ /* 0x000fe200078e18ff */
[----:B------:R-:W-:Y:S01]  /*0210*/  IMAD.MOV.U32 R22, RZ, RZ, 0x1 ;  /* 0x00000001ff167424 */ /* 0x000fe200078e00ff */
[----:B------:R-:W-:Y:S01]  /*0220*/  BSSY.RECONVERGENT B0, `(.L_x_0) ;  /* 0x000001b000007945 */ /* 0x000fe20003800200 */
[----:B--2---:R-:W-:Y:S04]  /*0230*/  STS.64 [R7], R14 ;  /* 0x0000000e07007388 */ /* 0x004fe80000000a00 */
[----:B---3--:R-:W-:Y:S04]  /*0240*/  STS.64 [R6], R16 ;  /* 0x0000001006007388 */ /* 0x008fe80000000a00 */
[----:B----4-:R-:W-:Y:S04]  /*0250*/  STS.64 [R5], R18 ;  /* 0x0000001205007388 */ /* 0x010fe80000000a00 */
[----:B-----5:R-:W-:Y:S01]  /*0260*/  STS.64 [R4], R20 ;  /* 0x0000001404007388 */ /* 0x020fe20000000a00 */
[----:B------:R-:W-:Y:S06]  /*0270*/  BAR.SYNC.DEFER_BLOCKING 0x0 ;  /* 0x0000000000007b1d */ /* 0x000fec0000010000 */
[----:B------:R-:W0:Y:S04]  /*0280*/  LDS.64 R12, [R2+UR5] ;  /* 0x00000005020c7984 */ /* 0x000e280008000a00 */
[----:B------:R-:W1:Y:S01]  /*0290*/  LDS.64 R10, [R7] ;  /* 0x00000000070a7984 */ /* 0x000e620000000a00 */
[----:B0-----:R-:W0:Y:S02]  /*02a0*/  MUFU.RCP64H R23, R13 ;  /* 0x0000000d00177308 */ /* 0x001e240000001800 */
[----:B0-----:R-:W-:-:S08]  /*02b0*/  DFMA R24, -R12, R22, 1 ;  /* 0x3ff000000c18742b */ /* 0x001fd00000000116 */
[----:B------:R-:W-:-:S08]  /*02c0*/  DFMA R24, R24, R24, R24 ;  /* 0x000000181818722b */ /* 0x000fd00000000018 */
[----:B------:R-:W-:-:S08]  /*02d0*/  DFMA R24, R22, R24, R22 ;  /* 0x000000181618722b */ /* 0x000fd00000000016 */
[----:B------:R-:W-:-:S08]  /*02e0*/  DFMA R14, -R12, R24, 1 ;  /* 0x3ff000000c0e742b */ /* 0x000fd00000000118 */
[----:B------:R-:W-:-:S08]  /*02f0*/  DFMA R14, R24, R14, R24 ;  /* 0x0000000e180e722b */ /* 0x000fd00000000018 */
[----:B-1----:R-:W-:-:S08]  /*0300*/  DMUL R28, R10, R14 ;  /* 0x0000000e0a1c7228 */ /* 0x002fd00000000000 */
[----:B------:R-:W-:-:S08]  /*0310*/  DFMA R16, -R12, R28, R10 ;  /* 0x0000001c0c10722b */ /* 0x000fd0000000010a */
[----:B------:R-:W-:Y:S01]  /*0320*/  DFMA R28, R14, R16, R28 ;  /* 0x000000100e1c722b */ /* 0x000fe2000000001c */
[----:B------:R-:W-:-:S09]  /*0330*/  FSETP.GEU.AND P1, PT, |R11|, 6.5827683646048100446e-37, PT ;  /* 0x036000000b00780b */ /* 0x000fd20003f2e200 */
[----:B------:R-:W-:-:S05]  /*0340*/  FFMA R0, RZ, R13, R29 ;  /* 0x0000000dff007223 */ /* 0x000fca000000001d */
[----:B------:R-:W-:Y:S02]  /*0350*/  FSETP.GT.AND P0, PT, |R0|, 1.469367938527859385e-39, PT ;  /* 0x001000000000780b */ /* 0x000fe40003f04200 */
[----:B------:R-:W-:-:S11]  /*0360*/  VIMNMX.U32 R0, PT, PT, R27, 0x2, PT ;  /* 0x000000021b007848 */ /* 0x000fd60003fe0000 */
[----:B------:R-:W-:Y:S05]  /*0370*/  @P0 BRA P1, `(.L_x_1) ;  /* 0x0000000000140947 */ /* 0x000fea0000800000 */
[----:B------:R-:W-:Y:S01]  /*0380*/  IMAD.MOV.U32 R15, RZ, RZ, R13 ;  /* 0x000000ffff0f7224 */ /* 0x000fe200078e000d */
[----:B------:R-:W-:-:S07]  /*0390*/  MOV R24, 0x3b0 ;  /* 0x000003b000187802 */ /* 0x000fce0000000f00 */
[----:B------:R-:W-:Y:S05]  /*03a0*/  CALL.REL.NOINC `($__internal_0_$__cuda_sm20_div_rn_f64_full) ;  /* 0x0000000800587944 */ /* 0x000fea0003c00000 */
[----:B------:R-:W-:Y:S02]  /*03b0*/  IMAD.MOV.U32 R28, RZ, RZ, R10 ;  /* 0x000000ffff1c7224 */ /* 0x000fe400078e000a */
[----:B------:R-:W-:-:S07]  /*03c0*/  IMAD.MOV.U32 R29, RZ, RZ, R11 ;  /* 0x000000ffff1d7224 */ /* 0x000fce00078e000b */
.L_x_1:
[----:B------:R-:W-:Y:S05]  /*03d0*/  BSYNC.RECONVERGENT B0 ;  /* 0x0000000000007941 */ /* 0x000fea0003800200 */
.L_x_0:
[----:B------:R-:W-:Y:S01]  /*03e0*/  LEA R12, R0, UR5, 0x3 ;  /* 0x00000005000c7c11 */ /* 0x000fe2000f8e18ff */
[----:B------:R-:W-:Y:S01]  /*03f0*/  IMAD.MOV.U32 R10, RZ, RZ, 0x1 ;  /* 0x00000001ff0a7424 */ /* 0x000fe200078e00ff */
[----:B------:R-:W0:Y:S01]  /*0400*/  LDS.64 R14, [R5] ;  /* 0x00000000050e7984 */ /* 0x000e220000000a00 */
[----:B------:R-:W-:Y:S03]  /*0410*/  BSSY.RECONVERGENT B0, `(.L_x_2) ;  /* 0x0000014000007945 */ /* 0x000fe60003800200 */
[----:B------:R-:W1:Y:S01]  /*0420*/  LDS.64 R12, [R12+0x8] ;  /* 0x000008000c0c7984 */ /* 0x000e620000000a00 */
[----:B0-----:R-:W-:Y:S01]  /*0430*/  FSETP.GEU.AND P1, PT, |R15|, 6.5827683646048100446e-37, PT ;  /* 0x036000000f00780b */ /* 0x001fe20003f2e200 */
[----:B-1----:R-:W0:Y:S02]  /*0440*/  MUFU.RCP64H R11, R13 ;  /* 0x0000000d000b7308 */ /* 0x002e240000001800 */
[----:B0-----:R-:W-:-:S08]  /*0450*/  DFMA R16, -R12, R10, 1 ;  /* 0x3ff000000c10742b */ /* 0x001fd0000000010a */
[----:B------:R-:W-:-:S08]  /*0460*/  DFMA R16, R16, R16, R16 ;  /* 0x000000101010722b */ /* 0x000fd00000000010 */
[----:B------:R-:W-:-:S08]  /*0470*/  DFMA R16, R10, R16, R10 ;  /* 0x000000100a10722b */ /* 0x000fd0000000000a */
[----:B------:R-:W-:-:S08]  /*0480*/  DFMA R10, -R12, R16, 1 ;  /* 0x3ff000000c0a742b */ /* 0x000fd00000000110 */
[----:B------:R-:W-:-:S08]  /*0490*/  DFMA R10, R16, R10, R16 ;  /* 0x0000000a100a722b */ /* 0x000fd00000000010 */
[----:B------:R-:W-:-:S08]  /*04a0*/  DMUL R16, R14, R10 ;  /* 0x0000000a0e107228 */ /* 0x000fd00000000000 */
[----:B------:R-:W-:-:S08]  /*04b0*/  DFMA R18, -R12, R16, R14 ;  /* 0x000000100c12722b */ /* 0x000fd0000000010e */
[----:B------:R-:W-:-:S10]  /*04c0*/  DFMA R10, R10, R18, R16 ;  /* 0x000000120a0a722b */ /* 0x000fd40000000010 */
[----:B------:R-:W-:-:S05]  /*04d0*/  FFMA R3, RZ, R13, R11 ;  /* 0x0000000dff037223 */ /* 0x000fca000000000b */
[----:B------:R-:W-:-:S13]  /*04e0*/  FSETP.GT.AND P0, PT, |R3|, 1.469367938527859385e-39, PT ;  /* 0x001000000300780b */ /* 0x000fda0003f04200 */
[----:B------:R-:W-:Y:S05]  /*04f0*/  @P0 BRA P1, `(.L_x_3) ;  /* 0x0000000000140947 */ /* 0x000fea0000800000 */
[----:B------:R-:W-:Y:S01]  /*0500*/  IMAD.MOV.U32 R11, RZ, RZ, R15 ;  /* 0x000000ffff0b7224 */ /* 0x000fe200078e000f */
[----:B------:R-:W-:Y:S01]  /*0510*/  MOV R24, 0x550 ;  /* 0x0000055000187802 */ /* 0x000fe20000000f00 */
[----:B------:R-:W-:Y:S02]  /*0520*/  IMAD.MOV.U32 R10, RZ, RZ, R14 ;  /* 0x000000ffff0a7224 */ /* 0x000fe400078e000e */
[----:B------:R-:W-:-:S07]  /*0530*/  IMAD.MOV.U32 R15, RZ, RZ, R13 ;  /* 0x000000ffff0f7224 */ /* 0x000fce00078e000d */
[----:B------:R-:W-:Y:S05]  /*0540*/  CALL.REL.NOINC `($__internal_0_$__cuda_sm20_div_rn_f64_full) ;  /* 0x0000000400f07944 */ /* 0x000fea0003c00000 */
.L_x_3:
[----:B------:R-:W-:Y:S05]  /*0550*/  BSYNC.RECONVERGENT B0 ;  /* 0x0000000000007941 */ /* 0x000fea0003800200 */
.L_x_2:
[C---:B------:R-:W-:Y:S01]  /*0560*/  LEA R3, R0.reuse, UR4, 0x3 ;  /* 0x0000000400037c11 */ /* 0x040fe2000f8e18ff */
[----:B------:R-:W-:Y:S01]  /*0570*/  LDS.64 R14, [R2+UR4] ;  /* 0x00000004020e7984 */ /* 0x000fe20008000a00 */
[C---:B------:R-:W-:Y:S01]  /*0580*/  LEA R9, R0.reuse, UR8, 0x3 ;  /* 0x0000000800097c11 */ /* 0x040fe2000f8e18ff */
[----:B------:R-:W-:Y:S01]  /*0590*/  BSSY.RECONVERGENT B0, `(.L_x_4) ;  /* 0x0000030000007945 */ /* 0x000fe20003800200 */
[C---:B------:R-:W-:Y:S01]  /*05a0*/  ISETP.NE.AND P0, PT, R27.reuse, RZ, PT ;  /* 0x000000ff1b00720c */ /* 0x040fe20003f05270 */
[----:B------:R0:W-:Y:S01]  /*05b0*/  LDS.64 R12, [R3+0x8] ;  /* 0x00000800030c7984 */ /* 0x0001e20000000a00 */
[----:B------:R-:W-:Y:S01]  /*05c0*/  BAR.SYNC.DEFER_BLOCKING 0x0 ;  /* 0x0000000000007b1d */ /* 0x000fe20000010000 */
[----:B0-----:R-:W-:Y:S02]  /*05d0*/  LEA R3, R0, UR6, 0x3 ;  /* 0x0000000600037c11 */ /* 0x001fe4000f8e18ff */
[----:B------:R-:W-:Y:S01]  /*05e0*/  VIMNMX.U32 R0, PT, PT, R27, 0x2, !PT ;  /* 0x000000021b007848 */ /* 0x000fe20007fe0000 */
[----:B------:R-:W-:-:S03]  /*05f0*/  IMAD.MOV.U32 R27, RZ, RZ, 0x10 ;  /* 0x00000010ff1b7424 */ /* 0x000fc600078e00ff */
[----:B------:R-:W-:Y:S02]  /*0600*/  LEA R0, R0, 0xfffffff0, 0x3 ;  /* 0xfffffff000007811 */ /* 0x000fe400078e18ff */
[----:B------:R-:W-:Y:S01]  /*0610*/  SEL R27, R27, 0x18, !P0 ;  /* 0x000000181b1b7807 */ /* 0x000fe20004000000 */
[----:B------:R-:W0:Y:S02]  /*0620*/  LDS.64 R16, [R4] ;  /* 0x0000000004107984 */ /* 0x000e240000000a00 */
[----:B0-----:R-:W-:-:S08]  /*0630*/  DFMA R14, R14, -R28, R16 ;  /* 0x8000001c0e0e722b */ /* 0x001fd00000000010 */
[----:B------:R-:W-:-:S07]  /*0640*/  DFMA R12, -R12, R10, R14 ;  /* 0x0000000a0c0c722b */ /* 0x000fce000000010e */
[----:B------:R-:W-:Y:S04]  /*0650*/  STS.64 [R4], R12 ;  /* 0x0000000c04007388 */ /* 0x000fe80000000a00 */
[----:B------:R-:W-:Y:S04]  /*0660*/  LDS.64 R14, [R6] ;  /* 0x00000000060e7984 */ /* 0x000fe80000000a00 */
[----:B------:R-:W0:Y:S04]  /*0670*/  LDS.64 R16, [R2+UR6] ;  /* 0x0000000602107984 */ /* 0x000e280008000a00 */
[----:B------:R-:W1:Y:S01]  /*0680*/  LDS.64 R18, [R9+0x8] ;  /* 0x0000080009127984 */ /* 0x000e620000000a00 */
[----:B0-----:R-:W-:-:S08]  /*0690*/  DFMA R14, R16, -R28, R14 ;  /* 0x8000001c100e722b */ /* 0x001fd0000000000e */
[----:B-1----:R-:W-:-:S07]  /*06a0*/  DFMA R14, R18, -R10, R14 ;  /* 0x8000000a120e722b */ /* 0x002fce000000000e */
[----:B------:R0:W-:Y:S04]  /*06b0*/  STS.64 [R6], R14 ;  /* 0x0000000e06007388 */ /* 0x0001e80000000a00 */
[----:B------:R-:W1:Y:S04]  /*06c0*/  LDS.64 R16, [R3+0x8] ;  /* 0x0000080003107984 */ /* 0x000e680000000a00 */
[----:B------:R-:W2:Y:S01]  /*06d0*/  LDS.64 R18, [R2+UR8] ;  /* 0x0000000802127984 */ /* 0x000ea20008000a00 */
[----:B0-----:R-:W-:Y:S01]  /*06e0*/  IMAD.MOV.U32 R14, RZ, RZ, 0x1 ;  /* 0x00000001ff0e7424 */ /* 0x001fe200078e00ff */
[----:B-1----:R-:W-:Y:S01]  /*06f0*/  DMUL R16, R16, -R28 ;  /* 0x8000001c10107228 */ /* 0x002fe20000000000 */
[----:B------:R-:W-:Y:S06]  /*0700*/  BAR.SYNC.DEFER_BLOCKING 0x0 ;  /* 0x0000000000007b1d */ /* 0x000fec0000010000 */
[----:B--2---:R-:W-:Y:S01]  /*0710*/  DMUL R18, R18, -R10 ;  /* 0x8000000a12127228 */ /* 0x004fe20000000000 */
[----:B------:R-:W-:Y:S06]  /*0720*/  STS.64 [R7], R16 ;  /* 0x0000001007007388 */ /* 0x000fec0000000a00 */
[----:B------:R-:W-:Y:S01]  /*0730*/  STS.64 [R5], R18 ;  /* 0x0000001205007388 */ /* 0x000fe20000000a00 */
[----:B------:R-:W-:Y:S06]  /*0740*/  BAR.SYNC.DEFER_BLOCKING 0x0 ;  /* 0x0000000000007b1d */ /* 0x000fec0000010000 */
[----:B------:R-:W0:Y:S04]  /*0750*/  LDS.64 R12, [R0+UR5] ;  /* 0x00000005000c7984 */ /* 0x000e280008000a00 */
[----:B------:R-:W1:Y:S01]  /*0760*/  LDS.64 R10, [R7] ;  /* 0x00000000070a7984 */ /* 0x000e620000000a00 */
[----:B0-----:R-:W0:Y:S01]  /*0770*/  MUFU.RCP64H R15, R13 ;  /* 0x0000000d000f7308 */ /* 0x001e220000001800 */
[----:B-1----:R-:W-:Y:S01]  /*0780*/  FSETP.GEU.AND P2, PT, |R11|, 6.5827683646048100446e-37, PT ;  /* 0x036000000b00780b */ /* 0x002fe20003f4e200 */
        /* <DEDUP_REMOVED lines=12> */
[----:B------:R-:W-:-:S07]  /*0850*/  MOV R24, 0x870 ;  /* 0x0000087000187802 */ /* 0x000fce0000000f00 */
[----:B------:R-:W-:Y:S05]  /*0860*/  CALL.REL.NOINC `($__internal_0_$__cuda_sm20_div_rn_f64_full) ;  /* 0x0000000400287944 */ /* 0x000fea0003c00000 */
[----:B------:R-:W-:Y:S02]  /*0870*/  IMAD.MOV.U32 R2, RZ, RZ, R10 ;  /* 0x000000ffff027224 */ /* 0x000fe400078e000a */
[----:B------:R-:W-:-:S07]  /*0880*/  IMAD.MOV.U32 R3, RZ, RZ, R11 ;  /* 0x000000ffff037224 */ /* 0x000fce00078e000b */
.L_x_5:
[----:B------:R-:W-:Y:S05]  /*0890*/  BSYNC.RECONVERGENT B0 ;  /* 0x0000000000007941 */ /* 0x000fea0003800200 */
.L_x_4:
[----:B------:R-:W0:Y:S01]  /*08a0*/  LDS.64 R12, [R27+UR5] ;  /* 0x000000051b0c7984 */ /* 0x000e220008000a00 */
[----:B------:R-:W-:Y:S01]  /*08b0*/  IMAD.MOV.U32 R10, RZ, RZ, 0x1 ;  /* 0x00000001ff0a7424 */ /* 0x000fe200078e00ff */
[----:B------:R-:W-:Y:S02]  /*08c0*/  BSSY.RECONVERGENT B0, `(.L_x_6) ;  /* 0x0000014000007945 */ /* 0x000fe40003800200 */
        /* <DEDUP_REMOVED lines=19> */
.L_x_7:
[----:B------:R-:W-:Y:S05]  /*0a00*/  BSYNC.RECONVERGENT B0 ;  /* 0x0000000000007941 */ /* 0x000fea0003800200 */
.L_x_6:
[----:B------:R-:W-:Y:S01]  /*0a10*/  LDS.64 R12, [R27+UR4] ;  /* 0x000000041b0c7984 */ /* 0x000fe20008000a00 */
[----:B------:R-:W-:Y:S03]  /*0a20*/  BSSY.RECONVERGENT B0, `(.L_x_8) ;  /* 0x000002a000007945 */ /* 0x000fe60003800200 */
[----:B------:R-:W-:Y:S01]  /*0a30*/  LDS.64 R14, [R0+UR4] ;  /* 0x00000004000e7984 */ /* 0x000fe20008000a00 */
[----:B------:R-:W-:Y:S06]  /*0a40*/  BAR.SYNC.DEFER_BLOCKING 0x0 ;  /* 0x0000000000007b1d */ /* 0x000fec0000010000 */
[----:B------:R-:W0:Y:S02]  /*0a50*/  LDS.64 R16, [R4] ;  /* 0x0000000004107984 */ /* 0x000e240000000a00 */
[----:B0-----:R-:W-:-:S08]  /*0a60*/  DFMA R14, R14, -R2, R16 ;  /* 0x800000020e0e722b */ /* 0x001fd00000000010 */
[----:B------:R-:W-:-:S07]  /*0a70*/  DFMA R12, -R12, R10, R14 ;  /* 0x0000000a0c0c722b */ /* 0x000fce000000010e */
[----:B------:R-:W-:Y:S04]  /*0a80*/  STS.64 [R4], R12 ;  /* 0x0000000c04007388 */ /* 0x000fe80000000a00 */
[----:B------:R-:W-:Y:S04]  /*0a90*/  LDS.64 R14, [R6] ;  /* 0x00000000060e7984 */ /* 0x000fe80000000a00 */
[----:B------:R-:W0:Y:S04]  /*0aa0*/  LDS.64 R16, [R0+UR6] ;  /* 0x0000000600107984 */ /* 0x000e280008000a00 */
[----:B------:R-:W1:Y:S01]  /*0ab0*/  LDS.64 R18, [R27+UR8] ;  /* 0x000000081b127984 */ /* 0x000e620008000a00 */
[----:B0-----:R-:W-:-:S08]  /*0ac0*/  DFMA R14, R16, -R2, R14 ;  /* 0x80000002100e722b */ /* 0x001fd0000000000e */
[----:B-1----:R-:W-:-:S07]  /*0ad0*/  DFMA R14, R18, -R10, R14 ;  /* 0x8000000a120e722b */ /* 0x002fce000000000e */
[----:B------:R-:W-:Y:S04]  /*0ae0*/  STS.64 [R6], R14 ;  /* 0x0000000e06007388 */ /* 0x000fe80000000a00 */
[----:B------:R-:W0:Y:S04]  /*0af0*/  LDS.64 R16, [R27+UR6] ;  /* 0x000000061b107984 */ /* 0x000e280008000a00 */
[----:B------:R-:W1:Y:S01]  /*0b00*/  LDS.64 R18, [R0+UR8] ;  /* 0x0000000800127984 */ /* 0x000e620008000a00 */
[----:B0-----:R-:W-:Y:S01]  /*0b10*/  DMUL R16, R16, -R2 ;  /* 0x8000000210107228 */ /* 0x001fe20000000000 */
[----:B------:R-:W-:Y:S01]  /*0b20*/  BAR.SYNC.DEFER_BLOCKING 0x0 ;  /* 0x0000000000007b1d */ /* 0x000fe20000010000 */
[----:B------:R-:W-:-:S05]  /*0b30*/  IMAD.MOV.U32 R2, RZ, RZ, 0x1 ;  /* 0x00000001ff027424 */ /* 0x000fca00078e00ff */
[----:B-1----:R-:W-:Y:S01]  /*0b40*/  DMUL R18, R18, -R10 ;  /* 0x8000000a12127228 */ /* 0x002fe20000000000 */
[----:B------:R-:W-:Y:S06]  /*0b50*/  STS.64 [R7], R16 ;  /* 0x0000001007007388 */ /* 0x000fec0000000a00 */
[----:B------:R-:W-:Y:S01]  /*0b60*/  STS.64 [R5], R18 ;  /* 0x0000001205007388 */ /* 0x000fe20000000a00 */
[----:B------:R-:W-:Y:S06]  /*0b70*/  BAR.SYNC.DEFER_BLOCKING 0x0 ;  /* 0x0000000000007b1d */ /* 0x000fec0000010000 */
[----:B------:R-:W0:Y:S04]  /*0b80*/  LDS.64 R12, [R6] ;  /* 0x00000000060c7984 */ /* 0x000e280000000a00 */
        /* <DEDUP_REMOVED lines=19> */
.L_x_9:
[----:B------:R-:W-:Y:S05]  /*0cc0*/  BSYNC.RECONVERGENT B0 ;  /* 0x0000000000007941 */ /* 0x000fea0003800200 */
.L_x_8:
[----:B------:R-:W0:Y:S02]  /*0cd0*/  LDC.64 R4, c[0x0][0x3a0] ;  /* 0x0000e800ff047b82 */ /* 0x000e240000000a00 */
[----:B0-----:R-:W-:-:S05]  /*0ce0*/  IMAD.WIDE R8, R8, 0x8, R4 ;  /* 0x0000000808087825 */ /* 0x001fca00078e0204 */
[----:B------:R-:W-:Y:S01]  /*0cf0*/  STG.E.64 desc[UR10][R8.64], R2 ;  /* 0x0000000208007986 */ /* 0x000fe2000c101b0a */
[----:B------:R-:W-:Y:S05]  /*0d00*/  EXIT ;  /* 0x000000000000794d */ /* 0x000fea0003800000 */
        .weak           $__internal_0_$__cuda_sm20_div_rn_f64_full
        .type           $__internal_0_$__cuda_sm20_div_rn_f64_full,@function
        .size           $__internal_0_$__cuda_sm20_div_rn_f64_full,(.L_x_16 - $__internal_0_$__cuda_sm20_div_rn_f64_full)
$__internal_0_$__cuda_sm20_div_rn_f64_full:
[----:B------:R-:W-:Y:S01]  /*0d10*/  FSETP.GEU.AND P2, PT, |R11|, 1.469367938527859385e-39, PT ;  /* 0x001000000b00780b */ /* 0x000fe20003f4e200 */
[----:B------:R-:W-:Y:S01]  /*0d20*/  IMAD.MOV.U32 R14, RZ, RZ, R12 ;  /* 0x000000ffff0e7224 */ /* 0x000fe200078e000c */
[C---:B------:R-:W-:Y:S01]  /*0d30*/  FSETP.GEU.AND P0, PT, |R15|.reuse, 1.469367938527859385e-39, PT ;  /* 0x001000000f00780b */ /* 0x040fe20003f0e200 */
[----:B------:R-:W-:Y:S01]  /*0d40*/  IMAD.MOV.U32 R9, RZ, RZ, 0x1ca00000 ;  /* 0x1ca00000ff097424 */ /* 0x000fe200078e00ff */
[----:B------:R-:W-:Y:S01]  /*0d50*/  LOP3.LUT R13, R15, 0x800fffff, RZ, 0xc0, !PT ;  /* 0x800fffff0f0d7812 */ /* 0x000fe200078ec0ff */
[----:B------:R-:W-:Y:S01]  /*0d60*/  IMAD.MOV.U32 R18, RZ, RZ, 0x1 ;  /* 0x00000001ff127424 */ /* 0x000fe200078e00ff */
[----:B------:R-:W-:Y:S01]  /*0d70*/  LOP3.LUT R25, R11, 0x7ff00000, RZ, 0xc0, !PT ;  /* 0x7ff000000b197812 */ /* 0x000fe200078ec0ff */
[----:B------:R-:W-:Y:S01]  /*0d80*/  BSSY.RECONVERGENT B1, `(.L_x_10) ;  /* 0x0000050000017945 */ /* 0x000fe20003800200 */
[----:B------:R-:W-:Y:S02]  /*0d90*/  LOP3.LUT R13, R13, 0x3ff00000, RZ, 0xfc, !PT ;  /* 0x3ff000000d0d7812 */ /* 0x000fe400078efcff */
[----:B------:R-:W-:-:S03]  /*0da0*/  LOP3.LUT R26, R15, 0x7ff00000, RZ, 0xc0, !PT ;  /* 0x7ff000000f1a7812 */ /* 0x000fc600078ec0ff */
[----:B------:R-:W-:Y:S02]  /*0db0*/  @!P2 LOP3.LUT R16, R15, 0x7ff00000, RZ, 0xc0, !PT ;  /* 0x7ff000000f10a812 */ /* 0x000fe400078ec0ff */
[----:B------:R-:W-:Y:S01]  /*0dc0*/  @!P0 DMUL R12, R14, 8.98846567431157953865e+307 ;  /* 0x7fe000000e0c8828 */ /* 0x000fe20000000000 */
[C---:B------:R-:W-:Y:S02]  /*0dd0*/  ISETP.GE.U32.AND P1, PT, R25.reuse, R26, PT ;  /* 0x0000001a1900720c */ /* 0x040fe40003f26070 */
[----:B------:R-:W-:Y:S01]  /*0de0*/  @!P2 ISETP.GE.U32.AND P3, PT, R25, R16, PT ;  /* 0x000000101900a20c */ /* 0x000fe20003f66070 */
[----:B------:R-:W-:Y:S01]  /*0df0*/  IMAD.MOV.U32 R16, RZ, RZ, R10 ;  /* 0x000000ffff107224 */ /* 0x000fe200078e000a */
[C---:B------:R-:W-:Y:S01]  /*0e00*/  SEL R17, R9.reuse, 0x63400000, !P1 ;  /* 0x6340000009117807 */ /* 0x040fe20004800000 */
[----:B------:R-:W0:Y:S01]  /*0e10*/  MUFU.RCP64H R19, R13 ;  /* 0x0000000d00137308 */ /* 0x000e220000001800 */
[----:B------:R-:W-:Y:S02]  /*0e20*/  @!P2 SEL R21, R9, 0x63400000, !P3 ;  /* 0x634000000915a807 */ /* 0x000fe40005800000 */
[----:B------:R-:W-:-:S02]  /*0e30*/  LOP3.LUT R17, R17, 0x800fffff, R11, 0xf8, !PT ;  /* 0x800fffff11117812 */ /* 0x000fc400078ef80b */
[----:B------:R-:W-:Y:S02]  /*0e40*/  @!P2 LOP3.LUT R20, R21, 0x80000000, R11, 0xf8, !PT ;  /* 0x800000001514a812 */ /* 0x000fe400078ef80b */
[----:B------:R-:W-:Y:S02]  /*0e50*/  @!P0 LOP3.LUT R26, R13, 0x7ff00000, RZ, 0xc0, !PT ;  /* 0x7ff000000d1a8812 */ /* 0x000fe400078ec0ff */
[----:B------:R-:W-:Y:S01]  /*0e60*/  @!P2 LOP3.LUT R21, R20, 0x100000, RZ, 0xfc, !PT ;  /* 0x001000001415a812 */ /* 0x000fe200078efcff */
[----:B------:R-:W-:-:S06]  /*0e70*/  @!P2 IMAD.MOV.U32 R20, RZ, RZ, RZ ;  /* 0x000000ffff14a224 */ /* 0x000fcc00078e00ff */
[----:B------:R-:W-:Y:S02]  /*0e80*/  @!P2 DFMA R16, R16, 2, -R20 ;  /* 0x400000001010a82b */ /* 0x000fe40000000814 */
[----:B0-----:R-:W-:-:S08]  /*0e90*/  DFMA R20, R18, -R12, 1 ;  /* 0x3ff000001214742b */ /* 0x001fd0000000080c */
[----:B------:R-:W-:Y:S01]  /*0ea0*/  DFMA R20, R20, R20, R20 ;  /* 0x000000141414722b */ /* 0x000fe20000000014 */
[----:B------:R-:W-:-:S07]  /*0eb0*/  @!P2 LOP3.LUT R25, R17, 0x7ff00000, RZ, 0xc0, !PT ;  /* 0x7ff000001119a812 */ /* 0x000fce00078ec0ff */
[----:B------:R-:W-:-:S08]  /*0ec0*/  DFMA R20, R18, R20, R18 ;  /* 0x000000141214722b */ /* 0x000fd00000000012 */
[----:B------:R-:W-:-:S08]  /*0ed0*/  DFMA R18, R20, -R12, 1 ;  /* 0x3ff000001412742b */ /* 0x000fd0000000080c */
[----:B------:R-:W-:-:S08]  /*0ee0*/  DFMA R18, R20, R18, R20 ;  /* 0x000000121412722b */ /* 0x000fd00000000014 */
[----:B------:R-:W-:-:S08]  /*0ef0*/  DMUL R20, R18, R16 ;  /* 0x0000001012147228 */ /* 0x000fd00000000000 */
[----:B------:R-:W-:-:S08]  /*0f00*/  DFMA R22, R20, -R12, R16 ;  /* 0x8000000c1416722b */ /* 0x000fd00000000010 */
[----:B------:R-:W-:Y:S01]  /*0f10*/  DFMA R22, R18, R22, R20 ;  /* 0x000000161216722b */ /* 0x000fe20000000014 */
[----:B------:R-:W-:-:S05]  /*0f20*/  VIADD R18, R25, 0xffffffff ;  /* 0xffffffff19127836 */ /* 0x000fca0000000000 */
[----:B------:R-:W-:Y:S01]  /*0f30*/  ISETP.GT.U32.AND P0, PT, R18, 0x7feffffe, PT ;  /* 0x7feffffe1200780c */ /* 0x000fe20003f04070 */
[----:B------:R-:W-:-:S05]  /*0f40*/  VIADD R18, R26, 0xffffffff ;  /* 0xffffffff1a127836 */ /* 0x000fca0000000000 */
[----:B------:R-:W-:-:S13]  /*0f50*/  ISETP.GT.U32.OR P0, PT, R18, 0x7feffffe, P0 ;  /* 0x7feffffe1200780c */ /* 0x000fda0000704470 */
[----:B------:R-:W-:Y:S05]  /*0f60*/  @P0 BRA `(.L_x_11) ;  /* 0x0000000000700947 */ /* 0x000fea0003800000 */
[----:B------:R-:W-:Y:S02]  /*0f70*/  LOP3.LUT R18, R11, 0x7ff00000, RZ, 0xc0, !PT ;  /* 0x7ff000000b127812 */ /* 0x000fe400078ec0ff */
[----:B------:R-:W-:-:S04]  /*0f80*/  LOP3.LUT R11, R15, 0x7ff00000, RZ, 0xc0, !PT ;  /* 0x7ff000000f0b7812 */ /* 0x000fc800078ec0ff */
[CC--:B------:R-:W-:Y:S02]  /*0f90*/  VIADDMNMX R10, R18.reuse, -R11.reuse, 0xb9600000, !PT ;  /* 0xb9600000120a7446 */ /* 0x0c0fe4000780090b */
[----:B------:R-:W-:Y:S02]  /*0fa0*/  ISETP.GE.U32.AND P0, PT, R18, R11, PT ;  /* 0x0000000b1200720c */ /* 0x000fe40003f06070 */
[----:B------:R-:W-:Y:S02]  /*0fb0*/  VIMNMX R10, PT, PT, R10, 0x46a00000, PT ;  /* 0x46a000000a0a7848 */ /* 0x000fe40003fe0100 */
[----:B------:R-:W-:-:S05]  /*0fc0*/  SEL R9, R9, 0x63400000, !P0 ;  /* 0x6340000009097807 */ /* 0x000fca0004000000 */
[----:B------:R-:W-:Y:S02]  /*0fd0*/  IMAD.IADD R9, R10, 0x1, -R9 ;  /* 0x000000010a097824 */ /* 0x000fe400078e0a09 */
[----:B------:R-:W-:Y:S02]  /*0fe0*/  IMAD.MOV.U32 R10, RZ, RZ, RZ ;  /* 0x000000ffff0a7224 */ /* 0x000fe400078e00ff */
[----:B------:R-:W-:-:S06]  /*0ff0*/  VIADD R11, R9, 0x7fe00000 ;  /* 0x7fe00000090b7836 */ /* 0x000fcc0000000000 */
[----:B------:R-:W-:-:S10]  /*1000*/  DMUL R18, R22, R10 ;  /* 0x0000000a16127228 */ /* 0x000fd40000000000 */
[----:B------:R-:W-:-:S13]  /*1010*/  FSETP.GTU.AND P0, PT, |R19|, 1.469367938527859385e-39, PT ;  /* 0x001000001300780b */ /* 0x000fda0003f0c200 */
[----:B------:R-:W-:Y:S05]  /*1020*/  @P0 BRA `(.L_x_12) ;  /* 0x0000000000940947 */ /* 0x000fea0003800000 */
[----:B------:R-:W-:-:S06]  /*1030*/  DFMA R12, R22, -R12, R16 ;  /* 0x8000000c160c722b */ /* 0x000fcc0000000010 */
[----:B------:R-:W-:-:S04]  /*1040*/  IMAD.MOV.U32 R12, RZ, RZ, RZ ;  /* 0x000000ffff0c7224 */ /* 0x000fc800078e00ff */
[C---:B------:R-:W-:Y:S02]  /*1050*/  FSETP.NEU.AND P0, PT, R13.reuse, RZ, PT ;  /* 0x000000ff0d00720b */ /* 0x040fe40003f0d000 */
[----:B------:R-:W-:-:S04]  /*1060*/  LOP3.LUT R15, R13, 0x80000000, R15, 0x48, !PT ;  /* 0x800000000d0f7812 */ /* 0x000fc800078e480f */
[----:B------:R-:W-:-:S07]  /*1070*/  LOP3.LUT R13, R15, R11, RZ, 0xfc, !PT ;  /* 0x0000000b0f0d7212 */ /* 0x000fce00078efcff */
[----:B------:R-:W-:Y:S05]  /*1080*/  @!P0 BRA `(.L_x_12) ;  /* 0x00000000007c8947 */ /* 0x000fea0003800000 */
[----:B------:R-:W-:Y:S01]  /*1090*/  IMAD.MOV R11, RZ, RZ, -R9 ;  /* 0x000000ffff0b7224 */ /* 0x000fe200078e0a09 */
[----:B------:R-:W-:Y:S01]  /*10a0*/  DMUL.RP R12, R22, R12 ;  /* 0x0000000c160c7228 */ /* 0x000fe20000008000 */
[----:B------:R-:W-:Y:S01]  /*10b0*/  IMAD.MOV.U32 R10, RZ, RZ, RZ ;  /* 0x000000ffff0a7224 */ /* 0x000fe200078e00ff */
[----:B------:R-:W-:-:S05]  /*10c0*/  IADD3 R9, PT, PT, -R9, -0x43300000, RZ ;  /* 0xbcd0000009097810 */ /* 0x000fca0007ffe1ff */
[----:B------:R-:W-:-:S03]  /*10d0*/  DFMA R10, R18, -R10, R22 ;  /* 0x8000000a120a722b */ /* 0x000fc60000000016 */
[----:B------:R-:W-:-:S07]  /*10e0*/  LOP3.LUT R15, R13, R15, RZ, 0x3c, !PT ;  /* 0x0000000f0d0f7212 */ /* 0x000fce00078e3cff */
[----:B------:R-:W-:-:S04]  /*10f0*/  FSETP.NEU.AND P0, PT, |R11|, R9, PT ;  /* 0x000000090b00720b */ /* 0x000fc80003f0d200 */
[----:B------:R-:W-:Y:S02]  /*1100*/  FSEL R18, R12, R18, !P0 ;  /* 0x000000120c127208 */ /* 0x000fe40004000000 */
[----:B------:R-:W-:Y:S01]  /*1110*/  FSEL R19, R15, R19, !P0 ;  /* 0x000000130f137208 */ /* 0x000fe20004000000 */
[----:B------:R-:W-:Y:S06]  /*1120*/  BRA `(.L_x_12) ;  /* 0x0000000000547947 */ /* 0x000fec0003800000 */
.L_x_11:
[----:B------:R-:W-:-:S14]  /*1130*/  DSETP.NAN.AND P0, PT, R10, R10, PT ;  /* 0x0000000a0a00722a */ /* 0x000fdc0003f08000 */
[----:B------:R-:W-:Y:S05]  /*1140*/  @P0 BRA `(.L_x_13) ;  /* 0x0000000000440947 */ /* 0x000fea0003800000 */
[----:B------:R-:W-:-:S14]  /*1150*/  DSETP.NAN.AND P0, PT, R14, R14, PT ;  /* 0x0000000e0e00722a */ /* 0x000fdc0003f08000 */
[----:B------:R-:W-:Y:S05]  /*1160*/  @P0 BRA `(.L_x_14) ;  /* 0x0000000000300947 */ /* 0x000fea0003800000 */
[----:B------:R-:W-:Y:S01]  /*1170*/  ISETP.NE.AND P0, PT, R25, R26, PT ;  /* 0x0000001a1900720c */ /* 0x000fe20003f05270 */
[----:B------:R-:W-:Y:S02]  /*1180*/  IMAD.MOV.U32 R18, RZ, RZ, 0x0 ;  /* 0x00000000ff127424 */ /* 0x000fe400078e00ff */
[----:B------:R-:W-:-:S10]  /*1190*/  IMAD.MOV.U32 R19, RZ, RZ, -0x80000 ;  /* 0xfff80000ff137424 */ /* 0x000fd400078e00ff */
[----:B------:R-:W-:Y:S05]  /*11a0*/  @!P0 BRA `(.L_x_12) ;  /* 0x0000000000348947 */ /* 0x000fea0003800000 */
[----:B------:R-:W-:Y:S02]  /*11b0*/  ISETP.NE.AND P0, PT, R25, 0x7ff00000, PT ;  /* 0x7ff000001900780c */ /* 0x000fe40003f05270 */
[----:B------:R-:W-:Y:S02]  /*11c0*/  LOP3.LUT R19, R11, 0x80000000, R15, 0x48, !PT ;  /* 0x800000000b137812 */ /* 0x000fe400078e480f */
[----:B------:R-:W-:-:S13]  /*11d0*/  ISETP.EQ.OR P0, PT, R26, RZ, !P0 ;  /* 0x000000ff1a00720c */ /* 0x000fda0004702670 */
[----:B------:R-:W-:Y:S01]  /*11e0*/  @P0 LOP3.LUT R9, R19, 0x7ff00000, RZ, 0xfc, !PT ;  /* 0x7ff0000013090812 */ /* 0x000fe200078efcff */
[----:B------:R-:W-:Y:S02]  /*11f0*/  @!P0 IMAD.MOV.U32 R18, RZ, RZ, RZ ;  /* 0x000000ffff128224 */ /* 0x000fe400078e00ff */
[----:B------:R-:W-:Y:S02]  /*1200*/  @P0 IMAD.MOV.U32 R18, RZ, RZ, RZ ;  /* 0x000000ffff120224 */ /* 0x000fe400078e00ff */
[----:B------:R-:W-:Y:S01]  /*1210*/  @P0 IMAD.MOV.U32 R19, RZ, RZ, R9 ;  /* 0x000000ffff130224 */ /* 0x000fe200078e0009 */
[----:B------:R-:W-:Y:S06]  /*1220*/  BRA `(.L_x_12) ;  /* 0x0000000000147947 */ /* 0x000fec0003800000 */
.L_x_14:
[----:B------:R-:W-:Y:S01]  /*1230*/  LOP3.LUT R19, R15, 0x80000, RZ, 0xfc, !PT ;  /* 0x000800000f137812 */ /* 0x000fe200078efcff */
[----:B------:R-:W-:Y:S01]  /*1240*/  IMAD.MOV.U32 R18, RZ, RZ, R14 ;  /* 0x000000ffff127224 */ /* 0x000fe200078e000e */
[----:B------:R-:W-:Y:S06]  /*1250*/  BRA `(.L_x_12) ;  /* 0x0000000000087947 */ /* 0x000fec0003800000 */
.L_x_13:
[----:B------:R-:W-:Y:S01]  /*1260*/  LOP3.LUT R19, R11, 0x80000, RZ, 0xfc, !PT ;  /* 0x000800000b137812 */ /* 0x000fe200078efcff */
[----:B------:R-:W-:-:S07]  /*1270*/  IMAD.MOV.U32 R18, RZ, RZ, R10 ;  /* 0x000000ffff127224 */ /* 0x000fce00078e000a */
.L_x_12:
[----:B------:R-:W-:Y:S05]  /*1280*/  BSYNC.RECONVERGENT B1 ;  /* 0x0000000000017941 */ /* 0x000fea0003800200 */
.L_x_10:
[----:B------:R-:W-:Y:S02]  /*1290*/  IMAD.MOV.U32 R25, RZ, RZ, 0x0 ;  /* 0x00000000ff197424 */ /* 0x000fe400078e00ff */
[----:B------:R-:W-:Y:S02]  /*12a0*/  IMAD.MOV.U32 R10, RZ, RZ, R18 ;  /* 0x000000ffff0a7224 */ /* 0x000fe400078e0012 */
[----:B------:R-:W-:Y:S01]  /*12b0*/  IMAD.MOV.U32 R11, RZ, RZ, R19 ;  /* 0x000000ffff0b7224 */ /* 0x000fe200078e0013 */
[----:B------:R-:W-:Y:S06]  /*12c0*/  RET.REL.NODEC R24 `(_Z12cutrid_RC_1bPdS_S_S_S_) ;  /* 0xffffffec184c7950 */ /* 0x000fec0003c3ffff */
.L_x_15:
[----:B------:R-:W-:-:S00]  /*12d0*/  BRA `(.L_x_15) ;  /* 0xfffffffc00fc7947 */ /* 0x000fc0000383ffff */
[----:B------:R-:W-:-:S00]  /*12e0*/  NOP ;  /* 0x0000000000007918 */ /* 0x000fc00000000000 */
        /* <DEDUP_REMOVED lines=9> */
.L_x_16:


//--------------------- .nv.shared._Z12cutrid_RC_1bPdS_S_S_S_ --------------------------
	.section	.nv.shared._Z12cutrid_RC_1bPdS_S_S_S_,"aw",@nobits
	.sectionflags	@""
	.align	8
.nv.shared._Z12cutrid_RC_1bPdS_S_S_S_:
	.zero		1152


//--------------------- .nv.shared.reserved.0     --------------------------
	.section	.nv.shared.reserved.0,"aw",@nobits
	.weak		__nv_reservedSMEM_offset_0_alias
	.size		__nv_reservedSMEM_offset_0_alias, 0, 64
	.other		__nv_reservedSMEM_offset_0_alias,@"STO_CUDA_RESERVED_SHARED STV_DEFAULT"
__nv_reservedSMEM_offset_0_alias:
	.zero		0
	.zero		64


//--------------------- .nv.global                --------------------------
	.section	.nv.global,"aw",@nobits
.nv.global:
	.type		_ZN34_INTERNAL_bd711acb_4_k_cu_17213b474cuda3std3__48in_placeE,@object
	.size		_ZN34_INTERNAL_bd711acb_4_k_cu_17213b474cuda3std3__48in_placeE,(_ZN34_INTERNAL_bd711acb_4_k_cu_17213b474cuda3std6ranges3__45__cpo8distanceE - _ZN34_INTERNAL_bd711acb_4_k_cu_17213b474cuda3std3__48in_placeE)
_ZN34_INTERNAL_bd711acb_4_k_cu_17213b474cuda3std3__48in_placeE:
	.zero		1
	.type		_ZN34_INTERNAL_bd711acb_4_k_cu_17213b474cuda3std6ranges3__45__cpo8distanceE,@object
	.size		_ZN34_INTERNAL_bd711acb_4_k_cu_17213b474cuda3std6ranges3__45__cpo8distanceE,(_ZN34_INTERNAL_bd711acb_4_k_cu_17213b474cuda3std3__45__cpo6cbeginE - _ZN34_INTERNAL_bd711acb_4_k_cu_17213b474cuda3std6ranges3__45__cpo8distanceE)
_ZN34_INTERNAL_bd711acb_4_k_cu_17213b474cuda3std6ranges3__45__cpo8distanceE:
	.zero		1
	.type		_ZN34_INTERNAL_bd711acb_4_k_cu_17213b474cuda3std3__45__cpo6cbeginE,@object
	.size		_ZN34_INTERNAL_bd711acb_4_k_cu_17213b474cuda3std3__45__cpo6cbeginE,(_ZN34_INTERNAL_bd711acb_4_k_cu_17213b474cuda3std6ranges3__45__cpo7advanceE - _ZN34_INTERNAL_bd711acb_4_k_cu_17213b474cuda3std3__45__cpo6cbeginE)
_ZN34_INTERNAL_bd711acb_4_k_cu_17213b474cuda3std3__45__cpo6cbeginE:
	.zero		1
	.type		_ZN34_INTERNAL_bd711acb_4_k_cu_17213b474cuda3std6ranges3__45__cpo7advanceE,@object
	.size		_ZN34_INTERNAL_bd711acb_4_k_cu_17213b474cuda3std6ranges3__45__cpo7advanceE,(_ZN34_INTERNAL_bd711acb_4_k_cu_17213b474cuda3std3__45__cpo7crbeginE - _ZN34_INTERNAL_bd711acb_4_k_cu_17213b474cuda3std6ranges3__45__cpo7advanceE)
_ZN34_INTERNAL_bd711acb_4_k_cu_17213b474cuda3std6ranges3__45__cpo7advanceE:
	.zero		1
	.type		_ZN34_INTERNAL_bd711acb_4_k_cu_17213b474cuda3std3__45__cpo7crbeginE,@object
	.size		_ZN34_INTERNAL_bd711acb_4_k_cu_17213b474cuda3std3__45__cpo7crbeginE,(_ZN34_INTERNAL_bd711acb_4_k_cu_17213b474cuda3std6ranges3__45__cpo4dataE - _ZN34_INTERNAL_bd711acb_4_k_cu_17213b474cuda3std3__45__cpo7crbeginE)
_ZN34_INTERNAL_bd711acb_4_k_cu_17213b474cuda3std3__45__cpo7crbeginE:
	.zero		1
	.type		_ZN34_INTERNAL_bd711acb_4_k_cu_17213b474cuda3std6ranges3__45__cpo4dataE,@object
	.size		_ZN34_INTERNAL_bd711acb_4_k_cu_17213b474cuda3std6ranges3__45__cpo4dataE,(_ZN34_INTERNAL_bd711acb_4_k_cu_17213b474cuda3std6ranges3__45__cpo5beginE - _ZN34_INTERNAL_bd711acb_4_k_cu_17213b474cuda3std6ranges3__45__cpo4dataE)
_ZN34_INTERNAL_bd711acb_4_k_cu_17213b474cuda3std6ranges3__45__cpo4dataE:
	.zero		1
	.type		_ZN34_INTERNAL_bd711acb_4_k_cu_17213b474cuda3std6ranges3__45__cpo5beginE,@object
	.size		_ZN34_INTERNAL_bd711acb_4_k_cu_17213b474cuda3std6ranges3__45__cpo5beginE,(_ZN34_INTERNAL_bd711acb_4_k_cu_17213b474cuda3std3__436_GLOBAL__N__bd711acb_4_k_cu_17213b476ignoreE - _ZN34_INTERNAL_bd711acb_4_k_cu_17213b474cuda3std6ranges3__45__cpo5beginE)
_ZN34_INTERNAL_bd711acb_4_k_cu_17213b474cuda3std6ranges3__45__cpo5beginE:
	.zero		1
	.type		_ZN34_INTERNAL_bd711acb_4_k_cu_17213b474cuda3std3__436_GLOBAL__N__bd711acb_4_k_cu_17213b476ignoreE,@object
	.size		_ZN34_INTERNAL_bd711acb_4_k_cu_17213b474cuda3std3__436_GLOBAL__N__bd711acb_4_k_cu_17213b476ignoreE,(_ZN34_INTERNAL_bd711acb_4_k_cu_17213b474cuda3std6ranges3__45__cpo4sizeE - _ZN34_INTERNAL_bd711acb_4_k_cu_17213b474cuda3std3__436_GLOBAL__N__bd711acb_4_k_cu_17213b476ignoreE)
_ZN34_INTERNAL_bd711acb_4_k_cu_17213b474cuda3std3__436_GLOBAL__N__bd711acb_4_k_cu_17213b476ignoreE:
	.zero		1
	.type		_ZN34_INTERNAL_bd711acb_4_k_cu_17213b474cuda3std6ranges3__45__cpo4sizeE,@object
	.size		_ZN34_INTERNAL_bd711acb_4_k_cu_17213b474cuda3std6ranges3__45__cpo4sizeE,(_ZN34_INTERNAL_bd711acb_4_k_cu_17213b474cuda3std3__45__cpo5beginE - _ZN34_INTERNAL_bd711acb_4_k_cu_17213b474cuda3std6ranges3__45__cpo4sizeE)
_ZN34_INTERNAL_bd711acb_4_k_cu_17213b474cuda3std6ranges3__45__cpo4sizeE:
	.zero		1
	.type		_ZN34_INTERNAL_bd711acb_4_k_cu_17213b474cuda3std3__45__cpo5beginE,@object
	.size		_ZN34_INTERNAL_bd711acb_4_k_cu_17213b474cuda3std3__45__cpo5beginE,(_ZN34_INTERNAL_bd711acb_4_k_cu_17213b474cuda3std6ranges3__45__cpo6cbeginE - _ZN34_INTERNAL_bd711acb_4_k_cu_17213b474cuda3std3__45__cpo5beginE)
_ZN34_INTERNAL_bd711acb_4_k_cu_17213b474cuda3std3__45__cpo5beginE:
	.zero		1
	.type		_ZN34_INTERNAL_bd711acb_4_k_cu_17213b474cuda3std6ranges3__45__cpo6cbeginE,@object
	.size		_ZN34_INTERNAL_bd711acb_4_k_cu_17213b474cuda3std6ranges3__45__cpo6cbeginE,(_ZN34_INTERNAL_bd711acb_4_k_cu_17213b474cuda3std3__45__cpo6rbeginE - _ZN34_INTERNAL_bd711acb_4_k_cu_17213b474cuda3std6ranges3__45__cpo6cbeginE)
_ZN34_INTERNAL_bd711acb_4_k_cu_17213b474cuda3std6ranges3__45__cpo6cbeginE:
	.zero		1
	.type		_ZN34_INTERNAL_bd711acb_4_k_cu_17213b474cuda3std3__45__cpo6rbeginE,@object
	.size		_ZN34_INTERNAL_bd711acb_4_k_cu_17213b474cuda3std3__45__cpo6rbeginE,(_ZN34_INTERNAL_bd711acb_4_k_cu_17213b474cuda3std6ranges3__45__cpo4nextE - _ZN34_INTERNAL_bd711acb_4_k_cu_17213b474cuda3std3__45__cpo6rbeginE)
_ZN34_INTERNAL_bd711acb_4_k_cu_17213b474cuda3std3__45__cpo6rbeginE:
	.zero		1
	.type		_ZN34_INTERNAL_bd711acb_4_k_cu_17213b474cuda3std6ranges3__45__cpo4nextE,@object
	.size		_ZN34_INTERNAL_bd711acb_4_k_cu_17213b474cuda3std6ranges3__45__cpo4nextE,(_ZN34_INTERNAL_bd711acb_4_k_cu_17213b474cuda3std6ranges3__45__cpo4swapE - _ZN34_INTERNAL_bd711acb_4_k_cu_17213b474cuda3std6ranges3__45__cpo4nextE)
_ZN34_INTERNAL_bd711acb_4_k_cu_17213b474cuda3std6ranges3__45__cpo4nextE:
	.zero		1
	.type		_ZN34_INTERNAL_bd711acb_4_k_cu_17213b474cuda3std6ranges3__45__cpo4swapE,@object
	.size		_ZN34_INTERNAL_bd711acb_4_k_cu_17213b474cuda3std6ranges3__45__cpo4swapE,(_ZN34_INTERNAL_bd711acb_4_k_cu_17213b474cuda3std3__420unreachable_sentinelE - _ZN34_INTERNAL_bd711acb_4_k_cu_17213b474cuda3std6ranges3__45__cpo4swapE)
_ZN34_INTERNAL_bd711acb_4_k_cu_17213b474cuda3std6ranges3__45__cpo4swapE:
	.zero		1
	.type		_ZN34_INTERNAL_bd711acb_4_k_cu_17213b474cuda3std3__420unreachable_sentinelE,@object
	.size		_ZN34_INTERNAL_bd711acb_4_k_cu_17213b474cuda3std3__420unreachable_sentinelE,(_ZN34_INTERNAL_bd711acb_4_k_cu_17213b476thrust24THRUST_300001_SM_1000_NS6system6detail10sequential3seqE - _ZN34_INTERNAL_bd711acb_4_k_cu_17213b474cuda3std3__420unreachable_sentinelE)
_ZN34_INTERNAL_bd711acb_4_k_cu_17213b474cuda3std3__420unreachable_sentinelE:
	.zero		1
	.type		_ZN34_INTERNAL_bd711acb_4_k_cu_17213b476thrust24THRUST_300001_SM_1000_NS6system6detail10sequential3seqE,@object
	.size		_ZN34_INTERNAL_bd711acb_4_k_cu_17213b476thrust24THRUST_300001_SM_1000_NS6system6detail10sequential3seqE,(_ZN34_INTERNAL_bd711acb_4_k_cu_17213b474cuda3std3__45__cpo4cendE - _ZN34_INTERNAL_bd711acb_4_k_cu_17213b476thrust24THRUST_300001_SM_1000_NS6system6detail10sequential3seqE)
_ZN34_INTERNAL_bd711acb_4_k_cu_17213b476thrust24THRUST_300001_SM_1000_NS6system6detail10sequential3seqE:
	.zero		1
	.type		_ZN34_INTERNAL_bd711acb_4_k_cu_17213b474cuda3std3__45__cpo4cendE,@object
	.size		_ZN34_INTERNAL_bd711acb_4_k_cu_17213b474cuda3std3__45__cpo4cendE,(_ZN34_INTERNAL_bd711acb_4_k_cu_17213b474cuda3std6ranges3__45__cpo9iter_swapE - _ZN34_INTERNAL_bd711acb_4_k_cu_17213b474cuda3std3__45__cpo4cendE)
_ZN34_INTERNAL_bd711acb_4_k_cu_17213b474cuda3std3__45__cpo4cendE:
	.zero		1
	.type		_ZN34_INTERNAL_bd711acb_4_k_cu_17213b474cuda3std6ranges3__45__cpo9iter_swapE,@object
	.size		_ZN34_INTERNAL_bd711acb_4_k_cu_17213b474cuda3std6ranges3__45__cpo9iter_swapE,(_ZN34_INTERNAL_bd711acb_4_k_cu_17213b474cuda3std3__45__cpo5crendE - _ZN34_INTERNAL_bd711acb_4_k_cu_17213b474cuda3std6ranges3__45__cpo9iter_swapE)
_ZN34_INTERNAL_bd711acb_4_k_cu_17213b474cuda3std6ranges3__45__cpo9iter_swapE:
	.zero		1
	.type		_ZN34_INTERNAL_bd711acb_4_k_cu_17213b474cuda3std3__45__cpo5crendE,@object
	.size		_ZN34_INTERNAL_bd711acb_4_k_cu_17213b474cuda3std3__45__cpo5crendE,(_ZN34_INTERNAL_bd711acb_4_k_cu_17213b474cuda3std6ranges3__45__cpo5cdataE - _ZN34_INTERNAL_bd711acb_4_k_cu_17213b474cuda3std3__45__cpo5crendE)
_ZN34_INTERNAL_bd711acb_4_k_cu_17213b474cuda3std3__45__cpo5crendE:
	.zero		1
	.type		_ZN34_INTERNAL_bd711acb_4_k_cu_17213b474cuda3std6ranges3__45__cpo5cdataE,@object
	.size		_ZN34_INTERNAL_bd711acb_4_k_cu_17213b474cuda3std6ranges3__45__cpo5cdataE,(_ZN34_INTERNAL_bd711acb_4_k_cu_17213b474cuda3std6ranges3__45__cpo3endE - _ZN34_INTERNAL_bd711acb_4_k_cu_17213b474cuda3std6ranges3__45__cpo5cdataE)
_ZN34_INTERNAL_bd711acb_4_k_cu_17213b474cuda3std6ranges3__45__cpo5cdataE:
	.zero		1
	.type		_ZN34_INTERNAL_bd711acb_4_k_cu_17213b474cuda3std6ranges3__45__cpo3endE,@object
	.size		_ZN34_INTERNAL_bd711acb_4_k_cu_17213b474cuda3std6ranges3__45__cpo3endE,(_ZN34_INTERNAL_bd711acb_4_k_cu_17213b474cuda3std3__419piecewise_constructE - _ZN34_INTERNAL_bd711acb_4_k_cu_17213b474cuda3std6ranges3__45__cpo3endE)
_ZN34_INTERNAL_bd711acb_4_k_cu_17213b474cuda3std6ranges3__45__cpo3endE:
	.zero		1
	.type		_ZN34_INTERNAL_bd711acb_4_k_cu_17213b474cuda3std3__419piecewise_constructE,@object
	.size		_ZN34_INTERNAL_bd711acb_4_k_cu_17213b474cuda3std3__419piecewise_constructE,(_ZN34_INTERNAL_bd711acb_4_k_cu_17213b474cuda3std6ranges3__45__cpo5ssizeE - _ZN34_INTERNAL_bd711acb_4_k_cu_17213b474cuda3std3__419piecewise_constructE)
_ZN34_INTERNAL_bd711acb_4_k_cu_17213b474cuda3std3__419piecewise_constructE:
	.zero		1
	.type		_ZN34_INTERNAL_bd711acb_4_k_cu_17213b474cuda3std6ranges3__45__cpo5ssizeE,@object
	.size		_ZN34_INTERNAL_bd711acb_4_k_cu_17213b474cuda3std6ranges3__45__cpo5ssizeE,(_ZN34_INTERNAL_bd711acb_4_k_cu_17213b474cuda3std3__45__cpo3endE - _ZN34_INTERNAL_bd711acb_4_k_cu_17213b474cuda3std6ranges3__45__cpo5ssizeE)
_ZN34_INTERNAL_bd711acb_4_k_cu_17213b474cuda3std6ranges3__45__cpo5ssizeE:
	.zero		1
	.type		_ZN34_INTERNAL_bd711acb_4_k_cu_17213b474cuda3std3__45__cpo3endE,@object
	.size		_ZN34_INTERNAL_bd711acb_4_k_cu_17213b474cuda3std3__45__cpo3endE,(_ZN34_INTERNAL_bd711acb_4_k_cu_17213b474cuda3std6ranges3__45__cpo4cendE - _ZN34_INTERNAL_bd711acb_4_k_cu_17213b474cuda3std3__45__cpo3endE)
_ZN34_INTERNAL_bd711acb_4_k_cu_17213b474cuda3std3__45__cpo3endE:
	.zero		1
	.type		_ZN34_INTERNAL_bd711acb_4_k_cu_17213b474cuda3std6ranges3__45__cpo4cendE,@object
	.size		_ZN34_INTERNAL_bd711acb_4_k_cu_17213b474cuda3std6ranges3__45__cpo4cendE,(_ZN34_INTERNAL_bd711acb_4_k_cu_17213b474cuda3std3__45__cpo4rendE - _ZN34_INTERNAL_bd711acb_4_k_cu_17213b474cuda3std6ranges3__45__cpo4cendE)
_ZN34_INTERNAL_bd711acb_4_k_cu_17213b474cuda3std6ranges3__45__cpo4cendE:
	.zero		1
	.type		_ZN34_INTERNAL_bd711acb_4_k_cu_17213b474cuda3std3__45__cpo4rendE,@object
	.size		_ZN34_INTERNAL_bd711acb_4_k_cu_17213b474cuda3std3__45__cpo4rendE,(_ZN34_INTERNAL_bd711acb_4_k_cu_17213b474cuda3std6ranges3__45__cpo4prevE - _ZN34_INTERNAL_bd711acb_4_k_cu_17213b474cuda3std3__45__cpo4rendE)
_ZN34_INTERNAL_bd711acb_4_k_cu_17213b474cuda3std3__45__cpo4rendE:
	.zero		1
	.type		_ZN34_INTERNAL_bd711acb_4_k_cu_17213b474cuda3std6ranges3__45__cpo4prevE,@object
	.size		_ZN34_INTERNAL_bd711acb_4_k_cu_17213b474cuda3std6ranges3__45__cpo4prevE,(_ZN34_INTERNAL_bd711acb_4_k_cu_17213b474cuda3std6ranges3__45__cpo9iter_moveE - _ZN34_INTERNAL_bd711acb_4_k_cu_17213b474cuda3std6ranges3__45__cpo4prevE)
_ZN34_INTERNAL_bd711acb_4_k_cu_17213b474cuda3std6ranges3__45__cpo4prevE:
	.zero		1
	.type		_ZN34_INTERNAL_bd711acb_4_k_cu_17213b474cuda3std6ranges3__45__cpo9iter_moveE,@object
	.size		_ZN34_INTERNAL_bd711acb_4_k_cu_17213b474cuda3std6ranges3__45__cpo9iter_moveE,(.L_13 - _ZN34_INTERNAL_bd711acb_4_k_cu_17213b474cuda3std6ranges3__45__cpo9iter_moveE)
_ZN34_INTERNAL_bd711acb_4_k_cu_17213b474cuda3std6ranges3__45__cpo9iter_moveE:
	.zero		1
.L_13:


//--------------------- .nv.constant0._Z12cutrid_RC_1bPdS_S_S_S_ --------------------------
	.section	.nv.constant0._Z12cutrid_RC_1bPdS_S_S_S_,"a",@progbits
	.sectionflags	@""
	.align	4
.nv.constant0._Z12cutrid_RC_1bPdS_S_S_S_:
	.zero		936


//--------------------- SYMBOLS --------------------------

	.type		.nv.reservedSmem.offset0,@object
	.size		.nv.reservedSmem.offset0,0x4
	.type		.nv.reservedSmem.cap,@object
	.size		.nv.reservedSmem.cap,0x4
